//
// Generated by NVIDIA NVVM Compiler
//
// Compiler Build ID: CL-36424714
// Cuda compilation tools, release 13.0, V13.0.88
// Based on NVVM 20.0.0
//

.version 9.0
.target sm_100
.address_size 64

	// .globl	_Z18matrixAddition_GPUPiS_S_

.visible .entry _Z18matrixAddition_GPUPiS_S_(
	.param .u64 .ptr .align 1 _Z18matrixAddition_GPUPiS_S__param_0,
	.param .u64 .ptr .align 1 _Z18matrixAddition_GPUPiS_S__param_1,
	.param .u64 .ptr .align 1 _Z18matrixAddition_GPUPiS_S__param_2
)
{
	.reg .b32 	%r<8>;
	.reg .b64 	%rd<11>;

	ld.param.u64 	%rd1, [_Z18matrixAddition_GPUPiS_S__param_0];
	ld.param.u64 	%rd2, [_Z18matrixAddition_GPUPiS_S__param_1];
	ld.param.u64 	%rd3, [_Z18matrixAddition_GPUPiS_S__param_2];
	cvta.to.global.u64 	%rd4, %rd3;
	cvta.to.global.u64 	%rd5, %rd2;
	cvta.to.global.u64 	%rd6, %rd1;
	mov.u32 	%r1, %ctaid.x;
	mov.u32 	%r2, %ctaid.y;
	mov.u32 	%r3, %nctaid.x;
	mad.lo.s32 	%r4, %r3, %r2, %r1;
	mul.wide.s32 	%rd7, %r4, 4;
	add.s64 	%rd8, %rd6, %rd7;
	ld.global.u32 	%r5, [%rd8];
	add.s64 	%rd9, %rd5, %rd7;
	ld.global.u32 	%r6, [%rd9];
	add.s32 	%r7, %r6, %r5;
	add.s64 	%rd10, %rd4, %rd7;
	st.global.u32 	[%rd10], %r7;
	ret;

}


// ===== COMPILED SASS (sm_100) =====

	.target	sm_100

	.elftype	@"ET_EXEC"


//--------------------- .note.nv.tkinfo           --------------------------
	.section	.note.nv.tkinfo,"",@"SHT_NOTE"
	.sectionflags	@"SHF_NOTE_NV_TKINFO"
	.tkinfo
        /*0018*/ 	.word	0x00000002
        /*0030*/ 	.string	""
        /*0030*/ 	.string	"ptxas"
        /*0030*/ 	.string	"Cuda compilation tools, release 13.0, V13.0.88"
        /*0030*/ 	.string	"Build cuda_13.0.r13.0/compiler.36424714_0"
        /*0030*/ 	.string	"-arch sm_100 -m 64 "



//--------------------- .note.nv.cuinfo           --------------------------
	.section	.note.nv.cuinfo,"",@"SHT_NOTE"
	.sectionflags	@"SHF_NOTE_NV_CUINFO"
        /*0018*/ 	.short	0x0002
        /*001a*/ 	.short	0x0064
        /*001c*/ 	.short	0x0082
	.zero		2


//--------------------- .nv.info                  --------------------------
	.section	.nv.info,"",@"SHT_CUDA_INFO"
	.align	4


	//----- nvinfo : EIATTR_REGCOUNT
	.align		4
        /*0000*/ 	.byte	0x04, 0x2f
        /*0002*/ 	.short	(.L_1 - .L_0)
	.align		4
.L_0:
        /*0004*/ 	.word	index@(_Z18matrixAddition_GPUPiS_S_)
        /*0008*/ 	.word	0x0000000c


	//----- nvinfo : EIATTR_FRAME_SIZE
	.align		4
.L_1:
        /*000c*/ 	.byte	0x04, 0x11
        /*000e*/ 	.short	(.L_3 - .L_2)
	.align		4
.L_2:
        /*0010*/ 	.word	index@(_Z18matrixAddition_GPUPiS_S_)
        /*0014*/ 	.word	0x00000000


	//----- nvinfo : EIATTR_MIN_STACK_SIZE
	.align		4
.L_3:
        /*0018*/ 	.byte	0x04, 0x12
        /*001a*/ 	.short	(.L_5 - .L_4)
	.align		4
.L_4:
        /*001c*/ 	.word	index@(_Z18matrixAddition_GPUPiS_S_)
        /*0020*/ 	.word	0x00000000
.L_5:


//--------------------- .nv.compat                --------------------------
	.section	.nv.compat,"",@"SHT_CUDA_COMPAT_INFO"
	.align	4
        /*0000*/ 	.byte	0x02, 0x09, 0x00, 0x00, 0x02, 0x02, 0x01, 0x00, 0x02, 0x05, 0x05, 0x00, 0x03, 0x07, 0x01, 0x01
        /*0010*/ 	.byte	0x02, 0x03, 0x00, 0x00, 0x02, 0x06, 0x01, 0x00, 0x04, 0x0b, 0x08, 0x00, 0x09, 0x00, 0x00, 0x00
        /*0020*/ 	.byte	0x00, 0x00, 0x00, 0x00


//--------------------- .nv.info._Z18matrixAddition_GPUPiS_S_ --------------------------
	.section	.nv.info._Z18matrixAddition_GPUPiS_S_,"",@"SHT_CUDA_INFO"
	.sectionflags	@""
	.align	4


	//----- nvinfo : EIATTR_CUDA_API_VERSION
	.align		4
        /*0000*/ 	.byte	0x04, 0x37
        /*0002*/ 	.short	(.L_7 - .L_6)
.L_6:
        /*0004*/ 	.word	0x00000082


	//----- nvinfo : EIATTR_KPARAM_INFO
	.align		4
.L_7:
        /*0008*/ 	.byte	0x04, 0x17
        /*000a*/ 	.short	(.L_9 - .L_8)
.L_8:
        /*000c*/ 	.word	0x00000000
        /*0010*/ 	.short	0x0002
        /*0012*/ 	.short	0x0010
        /*0014*/ 	.byte	0x00, 0xf5, 0x21, 0x00


	//----- nvinfo : EIATTR_KPARAM_INFO
	.align		4
.L_9:
        /*0018*/ 	.byte	0x04, 0x17
        /*001a*/ 	.short	(.L_11 - .L_10)
.L_10:
        /*001c*/ 	.word	0x00000000
        /*0020*/ 	.short	0x0001
        /*0022*/ 	.short	0x0008
        /*0024*/ 	.byte	0x00, 0xf5, 0x21, 0x00


	//----- nvinfo : EIATTR_KPARAM_INFO
	.align		4
.L_11:
        /*0028*/ 	.byte	0x04, 0x17
        /*002a*/ 	.short	(.L_13 - .L_12)
.L_12:
        /*002c*/ 	.word	0x00000000
        /*0030*/ 	.short	0x0000
        /*0032*/ 	.short	0x0000
        /*0034*/ 	.byte	0x00, 0xf5, 0x21, 0x00


	//----- nvinfo : EIATTR_SPARSE_MMA_MASK
	.align		4
.L_13:
        /*0038*/ 	.byte	0x03, 0x50
        /*003a*/ 	.short	0x0000


	//----- nvinfo : EIATTR_MAXREG_COUNT
	.align		4
        /*003c*/ 	.byte	0x03, 0x1b
        /*003e*/ 	.short	0x00ff


	//----- nvinfo : EIATTR_MERCURY_ISA_VERSION
	.align		4
        /*0040*/ 	.byte	0x03, 0x5f
        /*0042*/ 	.short	0x0101


	//----- nvinfo : EIATTR_VRC_CTA_INIT_COUNT
	.align		4
        /*0044*/ 	.byte	0x02, 0x4a
	.zero		1
	.zero		1


	//----- nvinfo : EIATTR_EXIT_INSTR_OFFSETS
	.align		4
        /*0048*/ 	.byte	0x04, 0x1c
        /*004a*/ 	.short	(.L_15 - .L_14)


	//   ....[0]....
.L_14:
        /*004c*/ 	.word	0x00000100


	//----- nvinfo : EIATTR_CBANK_PARAM_SIZE
	.align		4
.L_15:
        /*0050*/ 	.byte	0x03, 0x19
        /*0052*/ 	.short	0x0018


	//----- nvinfo : EIATTR_PARAM_CBANK
	.align		4
        /*0054*/ 	.byte	0x04, 0x0a
        /*0056*/ 	.short	(.L_17 - .L_16)
	.align		4
.L_16:
        /*0058*/ 	.word	index@(.nv.constant0._Z18matrixAddition_GPUPiS_S_)
        /*005c*/ 	.short	0x0380
        /*005e*/ 	.short	0x0018


	//----- nvinfo : EIATTR_SW_WAR
	.align		4
.L_17:
        /*0060*/ 	.byte	0x04, 0x36
        /*0062*/ 	.short	(.L_19 - .L_18)
.L_18:
        /*0064*/ 	.word	0x00000008
.L_19:


//--------------------- .nv.callgraph             --------------------------
	.section	.nv.callgraph,"",@"SHT_CUDA_CALLGRAPH"
	.align	4
	.sectionentsize	8
	.align		4
        /*0000*/ 	.word	0x00000000
	.align		4
        /*0004*/ 	.word	0xffffffff
	.align		4
        /*0008*/ 	.word	0x00000000
	.align		4
        /*000c*/ 	.word	0xfffffffe
	.align		4
        /*0010*/ 	.word	0x00000000
	.align		4
        /*0014*/ 	.word	0xfffffffd
	.align		4
        /*0018*/ 	.word	0x00000000
	.align		4
        /*001c*/ 	.word	0xfffffffc


//--------------------- .text._Z18matrixAddition_GPUPiS_S_ --------------------------
	.section	.text._Z18matrixAddition_GPUPiS_S_,"ax",@progbits
	.align	128
        .global         _Z18matrixAddition_GPUPiS_S_
        .type           _Z18matrixAddition_GPUPiS_S_,@function
        .size           _Z18matrixAddition_GPUPiS_S_,(.L_x_1 - _Z18matrixAddition_GPUPiS_S_)
        .other          _Z18matrixAddition_GPUPiS_S_,@"STO_CUDA_ENTRY STV_DEFAULT"
_Z18matrixAddition_GPUPiS_S_:
.text._Z18matrixAddition_GPUPiS_S_:
[----:B------:R-:W-:Y:S01]  /*0000*/  LDC R1, c[0x0][0x37c] ;  /* 0x0000df00ff017b82 */ /* 0x000fe20000000800 */
[----:B------:R-:W0:Y:S07]  /*0010*/  S2R R9, SR_CTAID.Y ;  /* 0x0000000000097919 */ /* 0x000e2e0000002600 */
[----:B------:R-:W0:Y:S01]  /*0020*/  S2UR UR6, SR_CTAID.X ;  /* 0x00000000000679c3 */ /* 0x000e220000002500 */
[----:B------:R-:W1:Y:S07]  /*0030*/  LDCU.64 UR4, c[0x0][0x358] ;  /* 0x00006b00ff0477ac */ /* 0x000e6e0008000a00 */
[----:B------:R-:W0:Y:S08]  /*0040*/  LDC R0, c[0x0][0x370] ;  /* 0x0000dc00ff007b82 */ /* 0x000e300000000800 */
[----:B------:R-:W2:Y:S08]  /*0050*/  LDC.64 R2, c[0x0][0x380] ;  /* 0x0000e000ff027b82 */ /* 0x000eb00000000a00 */
[----:B------:R-:W3:Y:S01]  /*0060*/  LDC.64 R4, c[0x0][0x388] ;  /* 0x0000e200ff047b82 */ /* 0x000ee20000000a00 */
[----:B0-----:R-:W-:-:S07]  /*0070*/  IMAD R9, R9, R0, UR6 ;  /* 0x0000000609097e24 */ /* 0x001fce000f8e0200 */
[----:B------:R-:W0:Y:S01]  /*0080*/  LDC.64 R6, c[0x0][0x390] ;  /* 0x0000e400ff067b82 */ /* 0x000e220000000a00 */
[----:B--2---:R-:W-:-:S06]  /*0090*/  IMAD.WIDE R2, R9, 0x4, R2 ;  /* 0x0000000409027825 */ /* 0x004fcc00078e0202 */
[----:B-1----:R-:W2:Y:S01]  /*00a0*/  LDG.E R2, desc[UR4][R2.64] ;  /* 0x0000000402027981 */ /* 0x002ea2000c1e1900 */
[----:B---3--:R-:W-:-:S06]  /*00b0*/  IMAD.WIDE R4, R9, 0x4, R4 ;  /* 0x0000000409047825 */ /* 0x008fcc00078e0204 */
[----:B------:R-:W2:Y:S01]  /*00c0*/  LDG.E R5, desc[UR4][R4.64] ;  /* 0x0000000404057981 */ /* 0x000ea2000c1e1900 */
[----:B0-----:R-:W-:Y:S01]  /*00d0*/  IMAD.WIDE R6, R9, 0x4, R6 ;  /* 0x0000000409067825 */ /* 0x001fe200078e0206 */
[----:B--2---:R-:W-:-:S05]  /*00e0*/  IADD3 R9, PT, PT, R2, R5, RZ ;  /* 0x0000000502097210 */ /* 0x004fca0007ffe0ff */
[----:B------:R-:W-:Y:S01]  /*00f0*/  STG.E desc[UR4][R6.64], R9 ;  /* 0x0000000906007986 */ /* 0x000fe2000c101904 */
[----:B------:R-:W-:Y:S05]  /*0100*/  EXIT ;  /* 0x000000000000794d */ /* 0x000fea0003800000 */
.L_x_0:
[----:B------:R-:W-:-:S00]  /*0110*/  BRA `(.L_x_0) ;  /* 0xfffffffc00fc7947 */ /* 0x000fc0000383ffff */
[----:B------:R-:W-:-:S00]  /*0120*/  NOP ;  /* 0x0000000000007918 */ /* 0x000fc00000000000 */
        /* <DEDUP_REMOVED lines=13> */
.L_x_1:


//--------------------- .nv.shared.reserved.0     --------------------------
	.section	.nv.shared.reserved.0,"aw",@nobits
	.weak		__nv_reservedSMEM_offset_0_alias
	.size		__nv_reservedSMEM_offset_0_alias, 0, 64
	.other		__nv_reservedSMEM_offset_0_alias,@"STO_CUDA_RESERVED_SHARED STV_DEFAULT"
__nv_reservedSMEM_offset_0_alias:
	.zero		0
	.zero		64


//--------------------- .nv.constant0._Z18matrixAddition_GPUPiS_S_ --------------------------
	.section	.nv.constant0._Z18matrixAddition_GPUPiS_S_,"a",@progbits
	.sectionflags	@""
	.align	4
.nv.constant0._Z18matrixAddition_GPUPiS_S_:
	.zero		920


//--------------------- SYMBOLS --------------------------

	.type		.nv.reservedSmem.offset0,@object
	.size		.nv.reservedSmem.offset0,0x4
